//
// Generated by NVIDIA NVVM Compiler
//
// Compiler Build ID: CL-36424714
// Cuda compilation tools, release 13.0, V13.0.88
// Based on NVVM 20.0.0
//

.version 9.0
.target sm_100
.address_size 64

	// .globl	_Z15Device_PrimeChklPlPs
.extern .func  (.param .b32 func_retval0) vprintf
(
	.param .b64 vprintf_param_0,
	.param .b64 vprintf_param_1
)
;
.global .align 1 .b8 $str[5] = {37, 108, 100, 10};

.visible .entry _Z15Device_PrimeChklPlPs(
	.param .u64 _Z15Device_PrimeChklPlPs_param_0,
	.param .u64 .ptr .align 1 _Z15Device_PrimeChklPlPs_param_1,
	.param .u64 .ptr .align 1 _Z15Device_PrimeChklPlPs_param_2
)
{
	.reg .pred 	%p<3>;
	.reg .b16 	%rs<2>;
	.reg .b32 	%r<8>;
	.reg .b64 	%rd<15>;

	ld.param.u64 	%rd5, [_Z15Device_PrimeChklPlPs_param_0];
	ld.param.u64 	%rd7, [_Z15Device_PrimeChklPlPs_param_1];
	ld.param.u64 	%rd6, [_Z15Device_PrimeChklPlPs_param_2];
	cvta.to.global.u64 	%rd8, %rd7;
	mov.u32 	%r1, %ctaid.x;
	mov.u32 	%r2, %ntid.x;
	mov.u32 	%r3, %tid.x;
	mad.lo.s32 	%r4, %r1, %r2, %r3;
	mul.wide.u32 	%rd9, %r4, 8;
	add.s64 	%rd10, %rd8, %rd9;
	ld.global.u64 	%rd1, [%rd10];
	or.b64  	%rd11, %rd5, %rd1;
	and.b64  	%rd12, %rd11, -4294967296;
	setp.ne.s64 	%p1, %rd12, 0;
	@%p1 bra 	$L__BB0_2;
	cvt.u32.u64 	%r5, %rd1;
	cvt.u32.u64 	%r6, %rd5;
	rem.u32 	%r7, %r6, %r5;
	cvt.u64.u32 	%rd14, %r7;
	bra.uni 	$L__BB0_3;
$L__BB0_2:
	rem.s64 	%rd14, %rd5, %rd1;
$L__BB0_3:
	setp.ne.s64 	%p2, %rd14, 0;
	@%p2 bra 	$L__BB0_5;
	cvta.to.global.u64 	%rd13, %rd6;
	mov.b16 	%rs1, 1;
	st.global.u16 	[%rd13], %rs1;
$L__BB0_5:
	ret;

}
	// .globl	_Z5debugPli
.visible .entry _Z5debugPli(
	.param .u64 .ptr .align 1 _Z5debugPli_param_0,
	.param .u32 _Z5debugPli_param_1
)
{
	.local .align 8 .b8 	__local_depot1[8];
	.reg .b64 	%SP;
	.reg .b64 	%SPL;
	.reg .pred 	%p<10>;
	.reg .b32 	%r<81>;
	.reg .b64 	%rd<59>;

	mov.u64 	%SPL, __local_depot1;
	cvta.local.u64 	%SP, %SPL;
	ld.param.u64 	%rd9, [_Z5debugPli_param_0];
	ld.param.u32 	%r16, [_Z5debugPli_param_1];
	cvta.to.global.u64 	%rd1, %rd9;
	add.u64 	%rd10, %SP, 0;
	add.u64 	%rd2, %SPL, 0;
	setp.lt.s32 	%p1, %r16, 1;
	@%p1 bra 	$L__BB1_13;
	and.b32  	%r1, %r16, 15;
	setp.lt.u32 	%p2, %r16, 16;
	mov.b32 	%r78, 0;
	@%p2 bra 	$L__BB1_4;
	and.b32  	%r78, %r16, 2147483632;
	neg.s32 	%r76, %r78;
	add.s64 	%rd57, %rd1, 64;
	mov.u64 	%rd12, $str;
$L__BB1_3:
	.pragma "nounroll";
	ld.global.u64 	%rd11, [%rd57+-64];
	st.local.u64 	[%rd2], %rd11;
	cvta.global.u64 	%rd13, %rd12;
	{ // callseq 0, 0
	.param .b64 param0;
	st.param.b64 	[param0], %rd13;
	.param .b64 param1;
	st.param.b64 	[param1], %rd10;
	.param .b32 retval0;
	call.uni (retval0), 
	vprintf, 
	(
	param0, 
	param1
	);
	ld.param.b32 	%r18, [retval0];
	} // callseq 0
	ld.global.u64 	%rd15, [%rd57+-56];
	st.local.u64 	[%rd2], %rd15;
	{ // callseq 1, 0
	.param .b64 param0;
	st.param.b64 	[param0], %rd13;
	.param .b64 param1;
	st.param.b64 	[param1], %rd10;
	.param .b32 retval0;
	call.uni (retval0), 
	vprintf, 
	(
	param0, 
	param1
	);
	ld.param.b32 	%r20, [retval0];
	} // callseq 1
	ld.global.u64 	%rd16, [%rd57+-48];
	st.local.u64 	[%rd2], %rd16;
	{ // callseq 2, 0
	.param .b64 param0;
	st.param.b64 	[param0], %rd13;
	.param .b64 param1;
	st.param.b64 	[param1], %rd10;
	.param .b32 retval0;
	call.uni (retval0), 
	vprintf, 
	(
	param0, 
	param1
	);
	ld.param.b32 	%r22, [retval0];
	} // callseq 2
	ld.global.u64 	%rd17, [%rd57+-40];
	st.local.u64 	[%rd2], %rd17;
	{ // callseq 3, 0
	.param .b64 param0;
	st.param.b64 	[param0], %rd13;
	.param .b64 param1;
	st.param.b64 	[param1], %rd10;
	.param .b32 retval0;
	call.uni (retval0), 
	vprintf, 
	(
	param0, 
	param1
	);
	ld.param.b32 	%r24, [retval0];
	} // callseq 3
	ld.global.u64 	%rd18, [%rd57+-32];
	st.local.u64 	[%rd2], %rd18;
	{ // callseq 4, 0
	.param .b64 param0;
	st.param.b64 	[param0], %rd13;
	.param .b64 param1;
	st.param.b64 	[param1], %rd10;
	.param .b32 retval0;
	call.uni (retval0), 
	vprintf, 
	(
	param0, 
	param1
	);
	ld.param.b32 	%r26, [retval0];
	} // callseq 4
	ld.global.u64 	%rd19, [%rd57+-24];
	st.local.u64 	[%rd2], %rd19;
	{ // callseq 5, 0
	.param .b64 param0;
	st.param.b64 	[param0], %rd13;
	.param .b64 param1;
	st.param.b64 	[param1], %rd10;
	.param .b32 retval0;
	call.uni (retval0), 
	vprintf, 
	(
	param0, 
	param1
	);
	ld.param.b32 	%r28, [retval0];
	} // callseq 5
	ld.global.u64 	%rd20, [%rd57+-16];
	st.local.u64 	[%rd2], %rd20;
	{ // callseq 6, 0
	.param .b64 param0;
	st.param.b64 	[param0], %rd13;
	.param .b64 param1;
	st.param.b64 	[param1], %rd10;
	.param .b32 retval0;
	call.uni (retval0), 
	vprintf, 
	(
	param0, 
	param1
	);
	ld.param.b32 	%r30, [retval0];
	} // callseq 6
	ld.global.u64 	%rd21, [%rd57+-8];
	st.local.u64 	[%rd2], %rd21;
	{ // callseq 7, 0
	.param .b64 param0;
	st.param.b64 	[param0], %rd13;
	.param .b64 param1;
	st.param.b64 	[param1], %rd10;
	.param .b32 retval0;
	call.uni (retval0), 
	vprintf, 
	(
	param0, 
	param1
	);
	ld.param.b32 	%r32, [retval0];
	} // callseq 7
	ld.global.u64 	%rd22, [%rd57];
	st.local.u64 	[%rd2], %rd22;
	{ // callseq 8, 0
	.param .b64 param0;
	st.param.b64 	[param0], %rd13;
	.param .b64 param1;
	st.param.b64 	[param1], %rd10;
	.param .b32 retval0;
	call.uni (retval0), 
	vprintf, 
	(
	param0, 
	param1
	);
	ld.param.b32 	%r34, [retval0];
	} // callseq 8
	ld.global.u64 	%rd23, [%rd57+8];
	st.local.u64 	[%rd2], %rd23;
	{ // callseq 9, 0
	.param .b64 param0;
	st.param.b64 	[param0], %rd13;
	.param .b64 param1;
	st.param.b64 	[param1], %rd10;
	.param .b32 retval0;
	call.uni (retval0), 
	vprintf, 
	(
	param0, 
	param1
	);
	ld.param.b32 	%r36, [retval0];
	} // callseq 9
	ld.global.u64 	%rd24, [%rd57+16];
	st.local.u64 	[%rd2], %rd24;
	{ // callseq 10, 0
	.param .b64 param0;
	st.param.b64 	[param0], %rd13;
	.param .b64 param1;
	st.param.b64 	[param1], %rd10;
	.param .b32 retval0;
	call.uni (retval0), 
	vprintf, 
	(
	param0, 
	param1
	);
	ld.param.b32 	%r38, [retval0];
	} // callseq 10
	ld.global.u64 	%rd25, [%rd57+24];
	st.local.u64 	[%rd2], %rd25;
	{ // callseq 11, 0
	.param .b64 param0;
	st.param.b64 	[param0], %rd13;
	.param .b64 param1;
	st.param.b64 	[param1], %rd10;
	.param .b32 retval0;
	call.uni (retval0), 
	vprintf, 
	(
	param0, 
	param1
	);
	ld.param.b32 	%r40, [retval0];
	} // callseq 11
	ld.global.u64 	%rd26, [%rd57+32];
	st.local.u64 	[%rd2], %rd26;
	{ // callseq 12, 0
	.param .b64 param0;
	st.param.b64 	[param0], %rd13;
	.param .b64 param1;
	st.param.b64 	[param1], %rd10;
	.param .b32 retval0;
	call.uni (retval0), 
	vprintf, 
	(
	param0, 
	param1
	);
	ld.param.b32 	%r42, [retval0];
	} // callseq 12
	ld.global.u64 	%rd27, [%rd57+40];
	st.local.u64 	[%rd2], %rd27;
	{ // callseq 13, 0
	.param .b64 param0;
	st.param.b64 	[param0], %rd13;
	.param .b64 param1;
	st.param.b64 	[param1], %rd10;
	.param .b32 retval0;
	call.uni (retval0), 
	vprintf, 
	(
	param0, 
	param1
	);
	ld.param.b32 	%r44, [retval0];
	} // callseq 13
	ld.global.u64 	%rd28, [%rd57+48];
	st.local.u64 	[%rd2], %rd28;
	{ // callseq 14, 0
	.param .b64 param0;
	st.param.b64 	[param0], %rd13;
	.param .b64 param1;
	st.param.b64 	[param1], %rd10;
	.param .b32 retval0;
	call.uni (retval0), 
	vprintf, 
	(
	param0, 
	param1
	);
	ld.param.b32 	%r46, [retval0];
	} // callseq 14
	ld.global.u64 	%rd29, [%rd57+56];
	st.local.u64 	[%rd2], %rd29;
	{ // callseq 15, 0
	.param .b64 param0;
	st.param.b64 	[param0], %rd13;
	.param .b64 param1;
	st.param.b64 	[param1], %rd10;
	.param .b32 retval0;
	call.uni (retval0), 
	vprintf, 
	(
	param0, 
	param1
	);
	ld.param.b32 	%r48, [retval0];
	} // callseq 15
	add.s32 	%r76, %r76, 16;
	add.s64 	%rd57, %rd57, 128;
	setp.ne.s32 	%p3, %r76, 0;
	@%p3 bra 	$L__BB1_3;
$L__BB1_4:
	setp.eq.s32 	%p4, %r1, 0;
	@%p4 bra 	$L__BB1_13;
	and.b32  	%r7, %r16, 7;
	setp.lt.u32 	%p5, %r1, 8;
	@%p5 bra 	$L__BB1_7;
	mul.wide.u32 	%rd30, %r78, 8;
	add.s64 	%rd31, %rd1, %rd30;
	ld.global.u64 	%rd32, [%rd31];
	st.local.u64 	[%rd2], %rd32;
	mov.u64 	%rd33, $str;
	cvta.global.u64 	%rd34, %rd33;
	add.u64 	%rd35, %SP, 0;
	{ // callseq 16, 0
	.param .b64 param0;
	st.param.b64 	[param0], %rd34;
	.param .b64 param1;
	st.param.b64 	[param1], %rd35;
	.param .b32 retval0;
	call.uni (retval0), 
	vprintf, 
	(
	param0, 
	param1
	);
	ld.param.b32 	%r50, [retval0];
	} // callseq 16
	ld.global.u64 	%rd36, [%rd31+8];
	st.local.u64 	[%rd2], %rd36;
	{ // callseq 17, 0
	.param .b64 param0;
	st.param.b64 	[param0], %rd34;
	.param .b64 param1;
	st.param.b64 	[param1], %rd35;
	.param .b32 retval0;
	call.uni (retval0), 
	vprintf, 
	(
	param0, 
	param1
	);
	ld.param.b32 	%r52, [retval0];
	} // callseq 17
	ld.global.u64 	%rd37, [%rd31+16];
	st.local.u64 	[%rd2], %rd37;
	{ // callseq 18, 0
	.param .b64 param0;
	st.param.b64 	[param0], %rd34;
	.param .b64 param1;
	st.param.b64 	[param1], %rd35;
	.param .b32 retval0;
	call.uni (retval0), 
	vprintf, 
	(
	param0, 
	param1
	);
	ld.param.b32 	%r54, [retval0];
	} // callseq 18
	ld.global.u64 	%rd38, [%rd31+24];
	st.local.u64 	[%rd2], %rd38;
	{ // callseq 19, 0
	.param .b64 param0;
	st.param.b64 	[param0], %rd34;
	.param .b64 param1;
	st.param.b64 	[param1], %rd35;
	.param .b32 retval0;
	call.uni (retval0), 
	vprintf, 
	(
	param0, 
	param1
	);
	ld.param.b32 	%r56, [retval0];
	} // callseq 19
	ld.global.u64 	%rd39, [%rd31+32];
	st.local.u64 	[%rd2], %rd39;
	{ // callseq 20, 0
	.param .b64 param0;
	st.param.b64 	[param0], %rd34;
	.param .b64 param1;
	st.param.b64 	[param1], %rd35;
	.param .b32 retval0;
	call.uni (retval0), 
	vprintf, 
	(
	param0, 
	param1
	);
	ld.param.b32 	%r58, [retval0];
	} // callseq 20
	ld.global.u64 	%rd40, [%rd31+40];
	st.local.u64 	[%rd2], %rd40;
	{ // callseq 21, 0
	.param .b64 param0;
	st.param.b64 	[param0], %rd34;
	.param .b64 param1;
	st.param.b64 	[param1], %rd35;
	.param .b32 retval0;
	call.uni (retval0), 
	vprintf, 
	(
	param0, 
	param1
	);
	ld.param.b32 	%r60, [retval0];
	} // callseq 21
	ld.global.u64 	%rd41, [%rd31+48];
	st.local.u64 	[%rd2], %rd41;
	{ // callseq 22, 0
	.param .b64 param0;
	st.param.b64 	[param0], %rd34;
	.param .b64 param1;
	st.param.b64 	[param1], %rd35;
	.param .b32 retval0;
	call.uni (retval0), 
	vprintf, 
	(
	param0, 
	param1
	);
	ld.param.b32 	%r62, [retval0];
	} // callseq 22
	ld.global.u64 	%rd42, [%rd31+56];
	st.local.u64 	[%rd2], %rd42;
	{ // callseq 23, 0
	.param .b64 param0;
	st.param.b64 	[param0], %rd34;
	.param .b64 param1;
	st.param.b64 	[param1], %rd35;
	.param .b32 retval0;
	call.uni (retval0), 
	vprintf, 
	(
	param0, 
	param1
	);
	ld.param.b32 	%r64, [retval0];
	} // callseq 23
	add.s32 	%r78, %r78, 8;
$L__BB1_7:
	setp.eq.s32 	%p6, %r7, 0;
	@%p6 bra 	$L__BB1_13;
	and.b32  	%r10, %r16, 3;
	setp.lt.u32 	%p7, %r7, 4;
	@%p7 bra 	$L__BB1_10;
	mul.wide.u32 	%rd43, %r78, 8;
	add.s64 	%rd44, %rd1, %rd43;
	ld.global.u64 	%rd45, [%rd44];
	st.local.u64 	[%rd2], %rd45;
	mov.u64 	%rd46, $str;
	cvta.global.u64 	%rd47, %rd46;
	add.u64 	%rd48, %SP, 0;
	{ // callseq 24, 0
	.param .b64 param0;
	st.param.b64 	[param0], %rd47;
	.param .b64 param1;
	st.param.b64 	[param1], %rd48;
	.param .b32 retval0;
	call.uni (retval0), 
	vprintf, 
	(
	param0, 
	param1
	);
	ld.param.b32 	%r66, [retval0];
	} // callseq 24
	ld.global.u64 	%rd49, [%rd44+8];
	st.local.u64 	[%rd2], %rd49;
	{ // callseq 25, 0
	.param .b64 param0;
	st.param.b64 	[param0], %rd47;
	.param .b64 param1;
	st.param.b64 	[param1], %rd48;
	.param .b32 retval0;
	call.uni (retval0), 
	vprintf, 
	(
	param0, 
	param1
	);
	ld.param.b32 	%r68, [retval0];
	} // callseq 25
	ld.global.u64 	%rd50, [%rd44+16];
	st.local.u64 	[%rd2], %rd50;
	{ // callseq 26, 0
	.param .b64 param0;
	st.param.b64 	[param0], %rd47;
	.param .b64 param1;
	st.param.b64 	[param1], %rd48;
	.param .b32 retval0;
	call.uni (retval0), 
	vprintf, 
	(
	param0, 
	param1
	);
	ld.param.b32 	%r70, [retval0];
	} // callseq 26
	ld.global.u64 	%rd51, [%rd44+24];
	st.local.u64 	[%rd2], %rd51;
	{ // callseq 27, 0
	.param .b64 param0;
	st.param.b64 	[param0], %rd47;
	.param .b64 param1;
	st.param.b64 	[param1], %rd48;
	.param .b32 retval0;
	call.uni (retval0), 
	vprintf, 
	(
	param0, 
	param1
	);
	ld.param.b32 	%r72, [retval0];
	} // callseq 27
	add.s32 	%r78, %r78, 4;
$L__BB1_10:
	setp.eq.s32 	%p8, %r10, 0;
	@%p8 bra 	$L__BB1_13;
	mul.wide.u32 	%rd52, %r78, 8;
	add.s64 	%rd58, %rd1, %rd52;
	neg.s32 	%r80, %r10;
	mov.u64 	%rd54, $str;
	add.u64 	%rd56, %SP, 0;
$L__BB1_12:
	.pragma "nounroll";
	ld.global.u64 	%rd53, [%rd58];
	st.local.u64 	[%rd2], %rd53;
	cvta.global.u64 	%rd55, %rd54;
	{ // callseq 28, 0
	.param .b64 param0;
	st.param.b64 	[param0], %rd55;
	.param .b64 param1;
	st.param.b64 	[param1], %rd56;
	.param .b32 retval0;
	call.uni (retval0), 
	vprintf, 
	(
	param0, 
	param1
	);
	ld.param.b32 	%r74, [retval0];
	} // callseq 28
	add.s64 	%rd58, %rd58, 8;
	add.s32 	%r80, %r80, 1;
	setp.ne.s32 	%p9, %r80, 0;
	@%p9 bra 	$L__BB1_12;
$L__BB1_13:
	ret;

}


// ===== COMPILED SASS (sm_100) =====

	.target	sm_100

	.elftype	@"ET_EXEC"


//--------------------- .note.nv.tkinfo           --------------------------
	.section	.note.nv.tkinfo,"",@"SHT_NOTE"
	.sectionflags	@"SHF_NOTE_NV_TKINFO"
	.tkinfo
        /*0018*/ 	.word	0x00000002
        /*0030*/ 	.string	""
        /*0030*/ 	.string	"ptxas"
        /*0030*/ 	.string	"Cuda compilation tools, release 13.0, V13.0.88"
        /*0030*/ 	.string	"Build cuda_13.0.r13.0/compiler.36424714_0"
        /*0030*/ 	.string	"-arch sm_100 -m 64 "



//--------------------- .note.nv.cuinfo           --------------------------
	.section	.note.nv.cuinfo,"",@"SHT_NOTE"
	.sectionflags	@"SHF_NOTE_NV_CUINFO"
        /*0018*/ 	.short	0x0002
        /*001a*/ 	.short	0x0064
        /*001c*/ 	.short	0x0082
	.zero		2


//--------------------- .nv.info                  --------------------------
	.section	.nv.info,"",@"SHT_CUDA_INFO"
	.align	4


	//----- nvinfo : EIATTR_REGCOUNT
	.align		4
        /*0000*/ 	.byte	0x04, 0x2f
        /*0002*/ 	.short	(.L_2 - .L_1)
	.align		4
.L_1:
        /*0004*/ 	.word	index@(_Z15Device_PrimeChklPlPs)
        /*0008*/ 	.word	0x00000012


	//----- nvinfo : EIATTR_FRAME_SIZE
	.align		4
.L_2:
        /*000c*/ 	.byte	0x04, 0x11
        /*000e*/ 	.short	(.L_4 - .L_3)
	.align		4
.L_3:
        /*0010*/ 	.word	index@($__internal_0_$__cuda_sm20_rem_s64)
        /*0014*/ 	.word	0x00000000


	//----- nvinfo : EIATTR_FRAME_SIZE
	.align		4
.L_4:
        /*0018*/ 	.byte	0x04, 0x11
        /*001a*/ 	.short	(.L_6 - .L_5)
	.align		4
.L_5:
        /*001c*/ 	.word	index@(_Z15Device_PrimeChklPlPs)
        /*0020*/ 	.word	0x00000000


	//----- nvinfo : EIATTR_REGCOUNT
	.align		4
.L_6:
        /*0024*/ 	.byte	0x04, 0x2f
        /*0026*/ 	.short	(.L_8 - .L_7)
	.align		4
.L_7:
        /*0028*/ 	.word	index@(_Z5debugPli)
        /*002c*/ 	.word	0x0000001c


	//----- nvinfo : EIATTR_FRAME_SIZE
	.align		4
.L_8:
        /*0030*/ 	.byte	0x04, 0x11
        /*0032*/ 	.short	(.L_10 - .L_9)
	.align		4
.L_9:
        /*0034*/ 	.word	index@(_Z5debugPli)
        /*0038*/ 	.word	0x00000008


	//----- nvinfo : EIATTR_MIN_STACK_SIZE
	.align		4
.L_10:
        /*003c*/ 	.byte	0x04, 0x12
        /*003e*/ 	.short	(.L_12 - .L_11)
	.align		4
.L_11:
        /*0040*/ 	.word	index@(_Z5debugPli)
        /*0044*/ 	.word	0x00000008


	//----- nvinfo : EIATTR_MIN_STACK_SIZE
	.align		4
.L_12:
        /*0048*/ 	.byte	0x04, 0x12
        /*004a*/ 	.short	(.L_14 - .L_13)
	.align		4
.L_13:
        /*004c*/ 	.word	index@(_Z15Device_PrimeChklPlPs)
        /*0050*/ 	.word	0x00000000
.L_14:


//--------------------- .nv.compat                --------------------------
	.section	.nv.compat,"",@"SHT_CUDA_COMPAT_INFO"
	.align	4
        /*0000*/ 	.byte	0x02, 0x09, 0x00, 0x00, 0x02, 0x02, 0x01, 0x00, 0x02, 0x05, 0x05, 0x00, 0x03, 0x07, 0x01, 0x01
        /*0010*/ 	.byte	0x02, 0x03, 0x00, 0x00, 0x02, 0x06, 0x01, 0x00, 0x04, 0x0b, 0x08, 0x00, 0x09, 0x00, 0x00, 0x00
        /*0020*/ 	.byte	0x00, 0x00, 0x00, 0x00


//--------------------- .nv.info._Z5debugPli      --------------------------
	.section	.nv.info._Z5debugPli,"",@"SHT_CUDA_INFO"
	.sectionflags	@""
	.align	4


	//----- nvinfo : EIATTR_CUDA_API_VERSION
	.align		4
        /*0000*/ 	.byte	0x04, 0x37
        /*0002*/ 	.short	(.L_16 - .L_15)
.L_15:
        /*0004*/ 	.word	0x00000082


	//----- nvinfo : EIATTR_KPARAM_INFO
	.align		4
.L_16:
        /*0008*/ 	.byte	0x04, 0x17
        /*000a*/ 	.short	(.L_18 - .L_17)
.L_17:
        /*000c*/ 	.word	0x00000000
        /*0010*/ 	.short	0x0001
        /*0012*/ 	.short	0x0008
        /*0014*/ 	.byte	0x00, 0xf0, 0x11, 0x00


	//----- nvinfo : EIATTR_KPARAM_INFO
	.align		4
.L_18:
        /*0018*/ 	.byte	0x04, 0x17
        /*001a*/ 	.short	(.L_20 - .L_19)
.L_19:
        /*001c*/ 	.word	0x00000000
        /*0020*/ 	.short	0x0000
        /*0022*/ 	.short	0x0000
        /*0024*/ 	.byte	0x00, 0xf5, 0x21, 0x00


	//----- nvinfo : EIATTR_SPARSE_MMA_MASK
	.align		4
.L_20:
        /*0028*/ 	.byte	0x03, 0x50
        /*002a*/ 	.short	0x0000


	//----- nvinfo : EIATTR_MAXREG_COUNT
	.align		4
        /*002c*/ 	.byte	0x03, 0x1b
        /*002e*/ 	.short	0x00ff


	//----- nvinfo : EIATTR_EXTERNS
	.align		4
        /*0030*/ 	.byte	0x04, 0x0f
        /*0032*/ 	.short	(.L_22 - .L_21)


	//   ....[0]....
	.align		4
.L_21:
        /*0034*/ 	.word	index@(vprintf)


	//----- nvinfo : EIATTR_MERCURY_ISA_VERSION
	.align		4
.L_22:
        /*0038*/ 	.byte	0x03, 0x5f
        /*003a*/ 	.short	0x0101


	//----- nvinfo : EIATTR_VRC_CTA_INIT_COUNT
	.align		4
        /*003c*/ 	.byte	0x02, 0x4a
	.zero		1
	.zero		1


	//----- nvinfo : EIATTR_SYSCALL_OFFSETS
	.align		4
        /*0040*/ 	.byte	0x04, 0x46
        /*0042*/ 	.short	(.L_24 - .L_23)


	//   ....[0]....
.L_23:
        /*0044*/ 	.word	0x00000230


	//   ....[1]....
        /*0048*/ 	.word	0x000002d0


	//   ....[2]....
        /*004c*/ 	.word	0x00000370


	//   ....[3]....
        /*0050*/ 	.word	0x00000410


	//   ....[4]....
        /*0054*/ 	.word	0x000004b0


	//   ....[5]....
        /*0058*/ 	.word	0x00000550


	//   ....[6]....
        /*005c*/ 	.word	0x000005f0


	//   ....[7]....
        /*0060*/ 	.word	0x00000690


	//   ....[8]....
        /*0064*/ 	.word	0x00000730


	//   ....[9]....
        /*0068*/ 	.word	0x000007d0


	//   ....[10]....
        /*006c*/ 	.word	0x00000870


	//   ....[11]....
        /*0070*/ 	.word	0x00000910


	//   ....[12]....
        /*0074*/ 	.word	0x000009b0


	//   ....[13]....
        /*0078*/ 	.word	0x00000a50


	//   ....[14]....
        /*007c*/ 	.word	0x00000af0


	//   ....[15]....
        /*0080*/ 	.word	0x00000b90


	//   ....[16]....
        /*0084*/ 	.word	0x00000d10


	//   ....[17]....
        /*0088*/ 	.word	0x00000db0


	//   ....[18]....
        /*008c*/ 	.word	0x00000e50


	//   ....[19]....
        /*0090*/ 	.word	0x00000ef0


	//   ....[20]....
        /*0094*/ 	.word	0x00000f90


	//   ....[21]....
        /*0098*/ 	.word	0x00001030


	//   ....[22]....
        /*009c*/ 	.word	0x000010d0


	//   ....[23]....
        /*00a0*/ 	.word	0x00001170


	//   ....[24]....
        /*00a4*/ 	.word	0x000012b0


	//   ....[25]....
        /*00a8*/ 	.word	0x00001350


	//   ....[26]....
        /*00ac*/ 	.word	0x000013f0


	//   ....[27]....
        /*00b0*/ 	.word	0x00001490


	//   ....[28]....
        /*00b4*/ 	.word	0x000015f0


	//----- nvinfo : EIATTR_EXIT_INSTR_OFFSETS
	.align		4
.L_24:
        /*00b8*/ 	.byte	0x04, 0x1c
        /*00ba*/ 	.short	(.L_26 - .L_25)


	//   ....[0]....
.L_25:
        /*00bc*/ 	.word	0x00000070


	//   ....[1]....
        /*00c0*/ 	.word	0x00000c00


	//   ....[2]....
        /*00c4*/ 	.word	0x000011a0


	//   ....[3]....
        /*00c8*/ 	.word	0x000014c0


	//   ....[4]....
        /*00cc*/ 	.word	0x00001640


	//----- nvinfo : EIATTR_CRS_STACK_SIZE
	.align		4
.L_26:
        /*00d0*/ 	.byte	0x04, 0x1e
        /*00d2*/ 	.short	(.L_28 - .L_27)
.L_27:
        /*00d4*/ 	.word	0x00000000


	//----- nvinfo : EIATTR_CBANK_PARAM_SIZE
	.align		4
.L_28:
        /*00d8*/ 	.byte	0x03, 0x19
        /*00da*/ 	.short	0x000c


	//----- nvinfo : EIATTR_PARAM_CBANK
	.align		4
        /*00dc*/ 	.byte	0x04, 0x0a
        /*00de*/ 	.short	(.L_30 - .L_29)
	.align		4
.L_29:
        /*00e0*/ 	.word	index@(.nv.constant0._Z5debugPli)
        /*00e4*/ 	.short	0x0380
        /*00e6*/ 	.short	0x000c


	//----- nvinfo : EIATTR_SW_WAR
	.align		4
.L_30:
        /*00e8*/ 	.byte	0x04, 0x36
        /*00ea*/ 	.short	(.L_32 - .L_31)
.L_31:
        /*00ec*/ 	.word	0x00000008
.L_32:


//--------------------- .nv.info._Z15Device_PrimeChklPlPs --------------------------
	.section	.nv.info._Z15Device_PrimeChklPlPs,"",@"SHT_CUDA_INFO"
	.sectionflags	@""
	.align	4


	//----- nvinfo : EIATTR_CUDA_API_VERSION
	.align		4
        /*0000*/ 	.byte	0x04, 0x37
        /*0002*/ 	.short	(.L_34 - .L_33)
.L_33:
        /*0004*/ 	.word	0x00000082


	//----- nvinfo : EIATTR_KPARAM_INFO
	.align		4
.L_34:
        /*0008*/ 	.byte	0x04, 0x17
        /*000a*/ 	.short	(.L_36 - .L_35)
.L_35:
        /*000c*/ 	.word	0x00000000
        /*0010*/ 	.short	0x0002
        /*0012*/ 	.short	0x0010
        /*0014*/ 	.byte	0x00, 0xf5, 0x21, 0x00


	//----- nvinfo : EIATTR_KPARAM_INFO
	.align		4
.L_36:
        /*0018*/ 	.byte	0x04, 0x17
        /*001a*/ 	.short	(.L_38 - .L_37)
.L_37:
        /*001c*/ 	.word	0x00000000
        /*0020*/ 	.short	0x0001
        /*0022*/ 	.short	0x0008
        /*0024*/ 	.byte	0x00, 0xf5, 0x21, 0x00


	//----- nvinfo : EIATTR_KPARAM_INFO
	.align		4
.L_38:
        /*0028*/ 	.byte	0x04, 0x17
        /*002a*/ 	.short	(.L_40 - .L_39)
.L_39:
        /*002c*/ 	.word	0x00000000
        /*0030*/ 	.short	0x0000
        /*0032*/ 	.short	0x0000
        /*0034*/ 	.byte	0x00, 0xf0, 0x21, 0x00


	//----- nvinfo : EIATTR_SPARSE_MMA_MASK
	.align		4
.L_40:
        /*0038*/ 	.byte	0x03, 0x50
        /*003a*/ 	.short	0x0000


	//----- nvinfo : EIATTR_MAXREG_COUNT
	.align		4
        /*003c*/ 	.byte	0x03, 0x1b
        /*003e*/ 	.short	0x00ff


	//----- nvinfo : EIATTR_MERCURY_ISA_VERSION
	.align		4
        /*0040*/ 	.byte	0x03, 0x5f
        /*0042*/ 	.short	0x0101


	//----- nvinfo : EIATTR_VRC_CTA_INIT_COUNT
	.align		4
        /*0044*/ 	.byte	0x02, 0x4a
	.zero		1
	.zero		1


	//----- nvinfo : EIATTR_EXIT_INSTR_OFFSETS
	.align		4
        /*0048*/ 	.byte	0x04, 0x1c
        /*004a*/ 	.short	(.L_42 - .L_41)


	//   ....[0]....
.L_41:
        /*004c*/ 	.word	0x00000280


	//   ....[1]....
        /*0050*/ 	.word	0x000002c0


	//----- nvinfo : EIATTR_CRS_STACK_SIZE
	.align		4
.L_42:
        /*0054*/ 	.byte	0x04, 0x1e
        /*0056*/ 	.short	(.L_44 - .L_43)
.L_43:
        /*0058*/ 	.word	0x00000000


	//----- nvinfo : EIATTR_CBANK_PARAM_SIZE
	.align		4
.L_44:
        /*005c*/ 	.byte	0x03, 0x19
        /*005e*/ 	.short	0x0018


	//----- nvinfo : EIATTR_PARAM_CBANK
	.align		4
        /*0060*/ 	.byte	0x04, 0x0a
        /*0062*/ 	.short	(.L_46 - .L_45)
	.align		4
.L_45:
        /*0064*/ 	.word	index@(.nv.constant0._Z15Device_PrimeChklPlPs)
        /*0068*/ 	.short	0x0380
        /*006a*/ 	.short	0x0018


	//----- nvinfo : EIATTR_SW_WAR
	.align		4
.L_46:
        /*006c*/ 	.byte	0x04, 0x36
        /*006e*/ 	.short	(.L_48 - .L_47)
.L_47:
        /*0070*/ 	.word	0x00000008
.L_48:


//--------------------- .nv.callgraph             --------------------------
	.section	.nv.callgraph,"",@"SHT_CUDA_CALLGRAPH"
	.align	4
	.sectionentsize	8
	.align		4
        /*0000*/ 	.word	0x00000000
	.align		4
        /*0004*/ 	.word	0xffffffff
	.align		4
        /*0008*/ 	.word	index@(_Z5debugPli)
	.align		4
        /*000c*/ 	.word	index@(vprintf)
	.align		4
        /*0010*/ 	.word	0x00000000
	.align		4
        /*0014*/ 	.word	0xfffffffe
	.align		4
        /*0018*/ 	.word	0x00000000
	.align		4
        /*001c*/ 	.word	0xfffffffd
	.align		4
        /*0020*/ 	.word	0x00000000
	.align		4
        /*0024*/ 	.word	0xfffffffc


//--------------------- .nv.constant4             --------------------------
	.section	.nv.constant4,"a",@progbits
	.align	8
	.align		8
.nv.constant4:
        /*0000*/ 	.dword	vprintf
	.align		8
        /*0008*/ 	.dword	$str


//--------------------- .text._Z5debugPli         --------------------------
	.section	.text._Z5debugPli,"ax",@progbits
	.align	128
        .global         _Z5debugPli
        .type           _Z5debugPli,@function
        .size           _Z5debugPli,(.L_x_40 - _Z5debugPli)
        .other          _Z5debugPli,@"STO_CUDA_ENTRY STV_DEFAULT"
_Z5debugPli:
.text._Z5debugPli:
[----:B------:R-:W0:Y:S08]  /*0000*/  LDC R1, c[0x0][0x37c] ;  /* 0x0000df00ff017b82 */ /* 0x000e300000000800 */
[----:B------:R-:W1:Y:S01]  /*0010*/  LDC R0, c[0x0][0x388] ;  /* 0x0000e200ff007b82 */ /* 0x000e620000000800 */
[----:B------:R-:W2:Y:S01]  /*0020*/  LDCU UR4, c[0x0][0x2f8] ;  /* 0x00005f00ff0477ac */ /* 0x000ea20008000800 */
[----:B0-----:R-:W-:Y:S01]  /*0030*/  VIADD R1, R1, 0xfffffff8 ;  /* 0xfffffff801017836 */ /* 0x001fe20000000000 */
[----:B------:R-:W0:Y:S04]  /*0040*/  LDCU UR5, c[0x0][0x2fc] ;  /* 0x00005f80ff0577ac */ /* 0x000e280008000800 */
[----:B--2---:R-:W-:-:S02]  /*0050*/  IADD3 R18, P0, PT, R1, UR4, RZ ;  /* 0x0000000401127c10 */ /* 0x004fc4000ff1e0ff */
[----:B-1----:R-:W-:-:S13]  /*0060*/  ISETP.GE.AND P1, PT, R0, 0x1, PT ;  /* 0x000000010000780c */ /* 0x002fda0003f26270 */
[----:B0-----:R-:W-:Y:S05]  /*0070*/  @!P1 EXIT ;  /* 0x000000000000994d */ /* 0x001fea0003800000 */
[C---:B------:R-:W-:Y:S01]  /*0080*/  ISETP.GE.U32.AND P1, PT, R0.reuse, 0x10, PT ;  /* 0x000000100000780c */ /* 0x040fe20003f26070 */
[----:B------:R-:W0:Y:S01]  /*0090*/  LDCU.64 UR36, c[0x0][0x358] ;  /* 0x00006b00ff2477ac */ /* 0x000e220008000a00 */
[----:B------:R-:W-:Y:S01]  /*00a0*/  IMAD.X R2, RZ, RZ, UR5, P0 ;  /* 0x00000005ff027e24 */ /* 0x000fe200080e06ff */
[----:B------:R-:W-:Y:S01]  /*00b0*/  LOP3.LUT R24, R0, 0xf, RZ, 0xc0, !PT ;  /* 0x0000000f00187812 */ /* 0x000fe200078ec0ff */
[----:B------:R-:W-:-:S09]  /*00c0*/  IMAD.MOV.U32 R19, RZ, RZ, RZ ;  /* 0x000000ffff137224 */ /* 0x000fd200078e00ff */
[----:B------:R-:W-:Y:S05]  /*00d0*/  @!P1 BRA `(.L_x_0) ;  /* 0x0000000800c49947 */ /* 0x000fea0003800000 */
[----:B------:R-:W1:Y:S01]  /*00e0*/  LDCU.64 UR4, c[0x0][0x380] ;  /* 0x00007000ff0477ac */ /* 0x000e620008000a00 */
[----:B------:R-:W-:Y:S01]  /*00f0*/  LOP3.LUT R19, R0, 0x7ffffff0, RZ, 0xc0, !PT ;  /* 0x7ffffff000137812 */ /* 0x000fe200078ec0ff */
[----:B------:R-:W-:Y:S03]  /*0100*/  BSSY.RECONVERGENT B6, `(.L_x_0) ;  /* 0x00000ae000067945 */ /* 0x000fe60003800200 */
[----:B------:R-:W-:Y:S01]  /*0110*/  IADD3 R23, PT, PT, -R19, RZ, RZ ;  /* 0x000000ff13177210 */ /* 0x000fe20007ffe1ff */
[----:B-1----:R-:W-:-:S04]  /*0120*/  UIADD3 UR4, UP0, UPT, UR4, 0x40, URZ ;  /* 0x0000004004047890 */ /* 0x002fc8000ff1e0ff */
[----:B------:R-:W-:Y:S02]  /*0130*/  UIADD3.X UR5, UPT, UPT, URZ, UR5, URZ, UP0, !UPT ;  /* 0x00000005ff057290 */ /* 0x000fe400087fe4ff */
[----:B------:R-:W-:-:S04]  /*0140*/  IMAD.U32 R16, RZ, RZ, UR4 ;  /* 0x00000004ff107e24 */ /* 0x000fc8000f8e00ff */
[----:B------:R-:W-:-:S07]  /*0150*/  IMAD.U32 R17, RZ, RZ, UR5 ;  /* 0x00000005ff117e24 */ /* 0x000fce000f8e00ff */
.L_x_17:
[----:B0-----:R-:W2:Y:S01]  /*0160*/  LDG.E.64 R10, desc[UR36][R16.64+-0x40] ;  /* 0xffffc024100a7981 */ /* 0x001ea2000c1e1b00 */
[----:B------:R-:W-:Y:S01]  /*0170*/  MOV R22, 0x0 ;  /* 0x0000000000167802 */ /* 0x000fe20000000f00 */
[----:B------:R-:W0:Y:S01]  /*0180*/  LDCU.64 UR4, c[0x4][0x8] ;  /* 0x01000100ff0477ac */ /* 0x000e220008000a00 */
[----:B------:R-:W-:Y:S02]  /*0190*/  VIADD R23, R23, 0x10 ;  /* 0x0000001017177836 */ /* 0x000fe40000000000 */
[----:B------:R1:W3:Y:S01]  /*01a0*/  LDC.64 R8, c[0x4][R22] ;  /* 0x0100000016087b82 */ /* 0x0002e20000000a00 */
[----:B------:R-:W-:Y:S02]  /*01b0*/  IMAD.MOV.U32 R6, RZ, RZ, R18 ;  /* 0x000000ffff067224 */ /* 0x000fe400078e0012 */
[----:B------:R-:W-:Y:S01]  /*01c0*/  ISETP.NE.AND P0, PT, R23, RZ, PT ;  /* 0x000000ff1700720c */ /* 0x000fe20003f05270 */
[----:B------:R-:W-:-:S03]  /*01d0*/  IMAD.MOV.U32 R7, RZ, RZ, R2 ;  /* 0x000000ffff077224 */ /* 0x000fc600078e0002 */
[----:B------:R-:W-:Y:S02]  /*01e0*/  P2R R25, PR, RZ, 0x1 ;  /* 0x00000001ff197803 */ /* 0x000fe40000000000 */
[----:B0-----:R-:W-:Y:S01]  /*01f0*/  MOV R4, UR4 ;  /* 0x0000000400047c02 */ /* 0x001fe20008000f00 */
[----:B------:R-:W-:Y:S01]  /*0200*/  IMAD.U32 R5, RZ, RZ, UR5 ;  /* 0x00000005ff057e24 */ /* 0x000fe2000f8e00ff */
[----:B--23--:R1:W-:Y:S06]  /*0210*/  STL.64 [R1], R10 ;  /* 0x0000000a01007387 */ /* 0x00c3ec0000100a00 */
[----:B------:R-:W-:-:S07]  /*0220*/  LEPC R20, `(.L_x_1) ;  /* 0x000000001014794e */ /* 0x000fce0000000000 */
[----:B-1----:R-:W-:Y:S05]  /*0230*/  CALL.ABS.NOINC R8 ;  /* 0x0000000008007343 */ /* 0x002fea0003c00000 */
.L_x_1:
[----:B------:R-:W2:Y:S01]  /*0240*/  LDG.E.64 R10, desc[UR36][R16.64+-0x38] ;  /* 0xffffc824100a7981 */ /* 0x000ea2000c1e1b00 */
[----:B------:R0:W1:Y:S01]  /*0250*/  LDC.64 R8, c[0x4][R22] ;  /* 0x0100000016087b82 */ /* 0x0000620000000a00 */
[----:B------:R-:W3:Y:S01]  /*0260*/  LDCU.64 UR4, c[0x4][0x8] ;  /* 0x01000100ff0477ac */ /* 0x000ee20008000a00 */
[----:B------:R-:W-:Y:S02]  /*0270*/  IMAD.MOV.U32 R6, RZ, RZ, R18 ;  /* 0x000000ffff067224 */ /* 0x000fe400078e0012 */
[----:B------:R-:W-:Y:S01]  /*0280*/  IMAD.MOV.U32 R7, RZ, RZ, R2 ;  /* 0x000000ffff077224 */ /* 0x000fe200078e0002 */
[----:B---3--:R-:W-:Y:S01]  /*0290*/  MOV R4, UR4 ;  /* 0x0000000400047c02 */ /* 0x008fe20008000f00 */
[----:B------:R-:W-:Y:S01]  /*02a0*/  IMAD.U32 R5, RZ, RZ, UR5 ;  /* 0x00000005ff057e24 */ /* 0x000fe2000f8e00ff */
[----:B-12---:R0:W-:Y:S06]  /*02b0*/  STL.64 [R1], R10 ;  /* 0x0000000a01007387 */ /* 0x0061ec0000100a00 */
[----:B------:R-:W-:-:S07]  /*02c0*/  LEPC R20, `(.L_x_2) ;  /* 0x000000001014794e */ /* 0x000fce0000000000 */
[----:B0-----:R-:W-:Y:S05]  /*02d0*/  CALL.ABS.NOINC R8 ;  /* 0x0000000008007343 */ /* 0x001fea0003c00000 */
.L_x_2:
[----:B------:R-:W2:Y:S01]  /*02e0*/  LDG.E.64 R10, desc[UR36][R16.64+-0x30] ;  /* 0xffffd024100a7981 */ /* 0x000ea2000c1e1b00 */
[----:B------:R0:W1:Y:S01]  /*02f0*/  LDC.64 R8, c[0x4][R22] ;  /* 0x0100000016087b82 */ /* 0x0000620000000a00 */
[----:B------:R-:W3:Y:S01]  /*0300*/  LDCU.64 UR4, c[0x4][0x8] ;  /* 0x01000100ff0477ac */ /* 0x000ee20008000a00 */
[----:B------:R-:W-:Y:S01]  /*0310*/  IMAD.MOV.U32 R6, RZ, RZ, R18 ;  /* 0x000000ffff067224 */ /* 0x000fe200078e0012 */
[----:B------:R-:W-:Y:S02]  /*0320*/  MOV R7, R2 ;  /* 0x0000000200077202 */ /* 0x000fe40000000f00 */
[----:B---3--:R-:W-:Y:S01]  /*0330*/  MOV R4, UR4 ;  /* 0x0000000400047c02 */ /* 0x008fe20008000f00 */
[----:B------:R-:W-:Y:S01]  /*0340*/  IMAD.U32 R5, RZ, RZ, UR5 ;  /* 0x00000005ff057e24 */ /* 0x000fe2000f8e00ff */
[----:B-12---:R0:W-:Y:S06]  /*0350*/  STL.64 [R1], R10 ;  /* 0x0000000a01007387 */ /* 0x0061ec0000100a00 */
[----:B------:R-:W-:-:S07]  /*0360*/  LEPC R20, `(.L_x_3) ;  /* 0x000000001014794e */ /* 0x000fce0000000000 */
[----:B0-----:R-:W-:Y:S05]  /*0370*/  CALL.ABS.NOINC R8 ;  /* 0x0000000008007343 */ /* 0x001fea0003c00000 */
.L_x_3:
[----:B------:R-:W2:Y:S01]  /*0380*/  LDG.E.64 R10, desc[UR36][R16.64+-0x28] ;  /* 0xffffd824100a7981 */ /* 0x000ea2000c1e1b00 */
[----:B------:R0:W1:Y:S01]  /*0390*/  LDC.64 R8, c[0x4][R22] ;  /* 0x0100000016087b82 */ /* 0x0000620000000a00 */
[----:B------:R-:W3:Y:S01]  /*03a0*/  LDCU.64 UR4, c[0x4][0x8] ;  /* 0x01000100ff0477ac */ /* 0x000ee20008000a00 */
[----:B------:R-:W-:Y:S01]  /*03b0*/  MOV R6, R18 ;  /* 0x0000001200067202 */ /* 0x000fe20000000f00 */
[----:B------:R-:W-:Y:S02]  /*03c0*/  IMAD.MOV.U32 R7, RZ, RZ, R2 ;  /* 0x000000ffff077224 */ /* 0x000fe400078e0002 */
[----:B---3--:R-:W-:Y:S02]  /*03d0*/  IMAD.U32 R4, RZ, RZ, UR4 ;  /* 0x00000004ff047e24 */ /* 0x008fe4000f8e00ff */
[----:B------:R-:W-:Y:S01]  /*03e0*/  IMAD.U32 R5, RZ, RZ, UR5 ;  /* 0x00000005ff057e24 */ /* 0x000fe2000f8e00ff */
[----:B-12---:R0:W-:Y:S06]  /*03f0*/  STL.64 [R1], R10 ;  /* 0x0000000a01007387 */ /* 0x0061ec0000100a00 */
[----:B------:R-:W-:-:S07]  /*0400*/  LEPC R20, `(.L_x_4) ;  /* 0x000000001014794e */ /* 0x000fce0000000000 */
[----:B0-----:R-:W-:Y:S05]  /*0410*/  CALL.ABS.NOINC R8 ;  /* 0x0000000008007343 */ /* 0x001fea0003c00000 */
.L_x_4:
[----:B------:R-:W2:Y:S01]  /*0420*/  LDG.E.64 R10, desc[UR36][R16.64+-0x20] ;  /* 0xffffe024100a7981 */ /* 0x000ea2000c1e1b00 */
[----:B------:R0:W1:Y:S01]  /*0430*/  LDC.64 R8, c[0x4][R22] ;  /* 0x0100000016087b82 */ /* 0x0000620000000a00 */
[----:B------:R-:W3:Y:S01]  /*0440*/  LDCU.64 UR4, c[0x4][0x8] ;  /* 0x01000100ff0477ac */ /* 0x000ee20008000a00 */
[----:B------:R-:W-:Y:S02]  /*0450*/  IMAD.MOV.U32 R6, RZ, RZ, R18 ;  /* 0x000000ffff067224 */ /* 0x000fe400078e0012 */
[----:B------:R-:W-:Y:S02]  /*0460*/  IMAD.MOV.U32 R7, RZ, RZ, R2 ;  /* 0x000000ffff077224 */ /* 0x000fe400078e0002 */
[----:B---3--:R-:W-:Y:S01]  /*0470*/  IMAD.U32 R4, RZ, RZ, UR4 ;  /* 0x00000004ff047e24 */ /* 0x008fe2000f8e00ff */
[----:B------:R-:W-:Y:S01]  /*0480*/  MOV R5, UR5 ;  /* 0x0000000500057c02 */ /* 0x000fe20008000f00 */
[----:B-12---:R0:W-:Y:S06]  /*0490*/  STL.64 [R1], R10 ;  /* 0x0000000a01007387 */ /* 0x0061ec0000100a00 */
[----:B------:R-:W-:-:S07]  /*04a0*/  LEPC R20, `(.L_x_5) ;  /* 0x000000001014794e */ /* 0x000fce0000000000 */
[----:B0-----:R-:W-:Y:S05]  /*04b0*/  CALL.ABS.NOINC R8 ;  /* 0x0000000008007343 */ /* 0x001fea0003c00000 */
.L_x_5:
        /* <DEDUP_REMOVED lines=10> */
.L_x_6:
        /* <DEDUP_REMOVED lines=10> */
.L_x_7:
        /* <DEDUP_REMOVED lines=10> */
.L_x_8:
        /* <DEDUP_REMOVED lines=10> */
.L_x_9:
        /* <DEDUP_REMOVED lines=10> */
.L_x_10:
        /* <DEDUP_REMOVED lines=10> */
.L_x_11:
        /* <DEDUP_REMOVED lines=10> */
.L_x_12:
        /* <DEDUP_REMOVED lines=10> */
.L_x_13:
        /* <DEDUP_REMOVED lines=10> */
.L_x_14:
        /* <DEDUP_REMOVED lines=10> */
.L_x_15:
        /* <DEDUP_REMOVED lines=10> */
.L_x_16:
[----:B------:R-:W-:Y:S02]  /*0ba0*/  ISETP.NE.AND P6, PT, R25, RZ, PT ;  /* 0x000000ff1900720c */ /* 0x000fe40003fc5270 */
[----:B------:R-:W-:-:S05]  /*0bb0*/  IADD3 R16, P0, PT, R16, 0x80, RZ ;  /* 0x0000008010107810 */ /* 0x000fca0007f1e0ff */
[----:B------:R-:W-:-:S06]  /*0bc0*/  IMAD.X R17, RZ, RZ, R17, P0 ;  /* 0x000000ffff117224 */ /* 0x000fcc00000e0611 */
[----:B------:R-:W-:Y:S05]  /*0bd0*/  @P6 BRA `(.L_x_17) ;  /* 0xfffffff400606947 */ /* 0x000fea000383ffff */
[----:B------:R-:W-:Y:S05]  /*0be0*/  BSYNC.RECONVERGENT B6 ;  /* 0x0000000000067941 */ /* 0x000fea0003800200 */
.L_x_0:
[----:B------:R-:W-:-:S13]  /*0bf0*/  ISETP.NE.AND P0, PT, R24, RZ, PT ;  /* 0x000000ff1800720c */ /* 0x000fda0003f05270 */
[----:B0-----:R-:W-:Y:S05]  /*0c00*/  @!P0 EXIT ;  /* 0x000000000000894d */ /* 0x001fea0003800000 */
[----:B------:R-:W0:Y:S01]  /*0c10*/  LDC R23, c[0x0][0x388] ;  /* 0x0000e200ff177b82 */ /* 0x000e220000000800 */
[----:B------:R-:W-:Y:S02]  /*0c20*/  ISETP.GE.U32.AND P0, PT, R24, 0x8, PT ;  /* 0x000000081800780c */ /* 0x000fe40003f06070 */
[----:B0-----:R-:W-:-:S11]  /*0c30*/  LOP3.LUT R23, R23, 0x7, RZ, 0xc0, !PT ;  /* 0x0000000717177812 */ /* 0x001fd600078ec0ff */
[----:B------:R-:W-:Y:S05]  /*0c40*/  @!P0 BRA `(.L_x_18) ;  /* 0x0000000400508947 */ /* 0x000fea0003800000 */
[----:B------:R-:W0:Y:S01]  /*0c50*/  LDC.64 R16, c[0x0][0x380] ;  /* 0x0000e000ff107b82 */ /* 0x000e220000000a00 */
[----:B------:R-:W-:Y:S01]  /*0c60*/  MOV R22, 0x0 ;  /* 0x0000000000167802 */ /* 0x000fe20000000f00 */
[----:B------:R-:W1:Y:S01]  /*0c70*/  LDCU.64 UR4, c[0x4][0x8] ;  /* 0x01000100ff0477ac */ /* 0x000e620008000a00 */
[----:B0-----:R-:W-:-:S05]  /*0c80*/  IMAD.WIDE.U32 R16, R19, 0x8, R16 ;  /* 0x0000000813107825 */ /* 0x001fca00078e0010 */
[----:B------:R-:W2:Y:S01]  /*0c90*/  LDG.E.64 R10, desc[UR36][R16.64] ;  /* 0x00000024100a7981 */ /* 0x000ea2000c1e1b00 */
[----:B------:R0:W3:Y:S01]  /*0ca0*/  LDC.64 R8, c[0x4][R22] ;  /* 0x0100000016087b82 */ /* 0x0000e20000000a00 */
[----:B-1----:R-:W-:Y:S01]  /*0cb0*/  MOV R4, UR4 ;  /* 0x0000000400047c02 */ /* 0x002fe20008000f00 */
[----:B------:R-:W-:Y:S01]  /*0cc0*/  IMAD.U32 R5, RZ, RZ, UR5 ;  /* 0x00000005ff057e24 */ /* 0x000fe2000f8e00ff */
[----:B------:R-:W-:Y:S01]  /*0cd0*/  MOV R7, R2 ;  /* 0x0000000200077202 */ /* 0x000fe20000000f00 */
[----:B------:R-:W-:Y:S01]  /*0ce0*/  IMAD.MOV.U32 R6, RZ, RZ, R18 ;  /* 0x000000ffff067224 */ /* 0x000fe200078e0012 */
[----:B--23--:R0:W-:Y:S06]  /*0cf0*/  STL.64 [R1], R10 ;  /* 0x0000000a01007387 */ /* 0x00c1ec0000100a00 */
[----:B------:R-:W-:-:S07]  /*0d00*/  LEPC R20, `(.L_x_19) ;  /* 0x000000001014794e */ /* 0x000fce0000000000 */
[----:B0-----:R-:W-:Y:S05]  /*0d10*/  CALL.ABS.NOINC R8 ;  /* 0x0000000008007343 */ /* 0x001fea0003c00000 */
.L_x_19:
        /* <DEDUP_REMOVED lines=10> */
.L_x_20:
        /* <DEDUP_REMOVED lines=10> */
.L_x_21:
        /* <DEDUP_REMOVED lines=10> */
.L_x_22:
        /* <DEDUP_REMOVED lines=10> */
.L_x_23:
        /* <DEDUP_REMOVED lines=10> */
.L_x_24:
        /* <DEDUP_REMOVED lines=10> */
.L_x_25:
        /* <DEDUP_REMOVED lines=10> */
.L_x_26:
[----:B------:R-:W-:-:S07]  /*1180*/  VIADD R19, R19, 0x8 ;  /* 0x0000000813137836 */ /* 0x000fce0000000000 */
.L_x_18:
[----:B------:R-:W-:-:S13]  /*1190*/  ISETP.NE.AND P0, PT, R23, RZ, PT ;  /* 0x000000ff1700720c */ /* 0x000fda0003f05270 */
[----:B------:R-:W-:Y:S05]  /*11a0*/  @!P0 EXIT ;  /* 0x000000000000894d */ /* 0x000fea0003800000 */
        /* <DEDUP_REMOVED lines=17> */
.L_x_28:
        /* <DEDUP_REMOVED lines=10> */
.L_x_29:
        /* <DEDUP_REMOVED lines=10> */
.L_x_30:
        /* <DEDUP_REMOVED lines=10> */
.L_x_31:
[----:B------:R-:W-:-:S07]  /*14a0*/  VIADD R19, R19, 0x4 ;  /* 0x0000000413137836 */ /* 0x000fce0000000000 */
.L_x_27:
[----:B------:R-:W-:-:S13]  /*14b0*/  ISETP.NE.AND P0, PT, R23, RZ, PT ;  /* 0x000000ff1700720c */ /* 0x000fda0003f05270 */
[----:B------:R-:W-:Y:S05]  /*14c0*/  @!P0 EXIT ;  /* 0x000000000000894d */ /* 0x000fea0003800000 */
[----:B------:R-:W0:Y:S01]  /*14d0*/  LDC.64 R16, c[0x0][0x380] ;  /* 0x0000e000ff107b82 */ /* 0x000e220000000a00 */
[----:B------:R-:W-:Y:S02]  /*14e0*/  IMAD.MOV R23, RZ, RZ, -R23 ;  /* 0x000000ffff177224 */ /* 0x000fe400078e0a17 */
[----:B0-----:R-:W-:-:S07]  /*14f0*/  IMAD.WIDE.U32 R16, R19, 0x8, R16 ;  /* 0x0000000813107825 */ /* 0x001fce00078e0010 */
.L_x_33:
[----:B------:R-:W-:Y:S01]  /*1500*/  MOV R10, R16 ;  /* 0x00000010000a7202 */ /* 0x000fe20000000f00 */
[----:B------:R-:W-:Y:S01]  /*1510*/  IMAD.MOV.U32 R11, RZ, RZ, R17 ;  /* 0x000000ffff0b7224 */ /* 0x000fe200078e0011 */
[----:B------:R-:W-:Y:S01]  /*1520*/  MOV R8, 0x0 ;  /* 0x0000000000087802 */ /* 0x000fe20000000f00 */
[----:B------:R-:W0:Y:S04]  /*1530*/  LDCU.64 UR4, c[0x4][0x8] ;  /* 0x01000100ff0477ac */ /* 0x000e280008000a00 */
[----:B------:R-:W2:Y:S01]  /*1540*/  LDG.E.64 R10, desc[UR36][R10.64] ;  /* 0x000000240a0a7981 */ /* 0x000ea2000c1e1b00 */
[----:B------:R-:W1:Y:S01]  /*1550*/  LDC.64 R8, c[0x4][R8] ;  /* 0x0100000008087b82 */ /* 0x000e620000000a00 */
[----:B------:R-:W-:Y:S01]  /*1560*/  VIADD R23, R23, 0x1 ;  /* 0x0000000117177836 */ /* 0x000fe20000000000 */
[----:B------:R-:W-:Y:S01]  /*1570*/  MOV R7, R2 ;  /* 0x0000000200077202 */ /* 0x000fe20000000f00 */
[----:B------:R-:W-:-:S03]  /*1580*/  IMAD.MOV.U32 R6, RZ, RZ, R18 ;  /* 0x000000ffff067224 */ /* 0x000fc600078e0012 */
[----:B------:R-:W-:-:S04]  /*1590*/  ISETP.NE.AND P0, PT, R23, RZ, PT ;  /* 0x000000ff1700720c */ /* 0x000fc80003f05270 */
[----:B------:R-:W-:Y:S02]  /*15a0*/  P2R R19, PR, RZ, 0x1 ;  /* 0x00000001ff137803 */ /* 0x000fe40000000000 */
[----:B0-----:R-:W-:Y:S01]  /*15b0*/  MOV R4, UR4 ;  /* 0x0000000400047c02 */ /* 0x001fe20008000f00 */
[----:B------:R-:W-:Y:S01]  /*15c0*/  IMAD.U32 R5, RZ, RZ, UR5 ;  /* 0x00000005ff057e24 */ /* 0x000fe2000f8e00ff */
[----:B-12---:R0:W-:Y:S06]  /*15d0*/  STL.64 [R1], R10 ;  /* 0x0000000a01007387 */ /* 0x0061ec0000100a00 */
[----:B------:R-:W-:-:S07]  /*15e0*/  LEPC R20, `(.L_x_32) ;  /* 0x000000001014794e */ /* 0x000fce0000000000 */
[----:B0-----:R-:W-:Y:S05]  /*15f0*/  CALL.ABS.NOINC R8 ;  /* 0x0000000008007343 */ /* 0x001fea0003c00000 */
.L_x_32:
[----:B------:R-:W-:Y:S02]  /*1600*/  ISETP.NE.AND P6, PT, R19, RZ, PT ;  /* 0x000000ff1300720c */ /* 0x000fe40003fc5270 */
[----:B------:R-:W-:-:S05]  /*1610*/  IADD3 R16, P0, PT, R16, 0x8, RZ ;  /* 0x0000000810107810 */ /* 0x000fca0007f1e0ff */
[----:B------:R-:W-:-:S06]  /*1620*/  IMAD.X R17, RZ, RZ, R17, P0 ;  /* 0x000000ffff117224 */ /* 0x000fcc00000e0611 */
[----:B------:R-:W-:Y:S05]  /*1630*/  @P6 BRA `(.L_x_33) ;  /* 0xfffffffc00b06947 */ /* 0x000fea000383ffff */
[----:B------:R-:W-:Y:S05]  /*1640*/  EXIT ;  /* 0x000000000000794d */ /* 0x000fea0003800000 */
.L_x_34:
[----:B------:R-:W-:-:S00]  /*1650*/  BRA `(.L_x_34) ;  /* 0xfffffffc00fc7947 */ /* 0x000fc0000383ffff */
[----:B------:R-:W-:-:S00]  /*1660*/  NOP ;  /* 0x0000000000007918 */ /* 0x000fc00000000000 */
        /* <DEDUP_REMOVED lines=9> */
.L_x_40:


//--------------------- .text._Z15Device_PrimeChklPlPs --------------------------
	.section	.text._Z15Device_PrimeChklPlPs,"ax",@progbits
	.align	128
        .global         _Z15Device_PrimeChklPlPs
        .type           _Z15Device_PrimeChklPlPs,@function
        .size           _Z15Device_PrimeChklPlPs,(.L_x_39 - _Z15Device_PrimeChklPlPs)
        .other          _Z15Device_PrimeChklPlPs,@"STO_CUDA_ENTRY STV_DEFAULT"
_Z15Device_PrimeChklPlPs:
.text._Z15Device_PrimeChklPlPs:
[----:B------:R-:W-:Y:S01]  /*0000*/  LDC R1, c[0x0][0x37c] ;  /* 0x0000df00ff017b82 */ /* 0x000fe20000000800 */
[----:B------:R-:W0:Y:S07]  /*0010*/  S2R R0, SR_TID.X ;  /* 0x0000000000007919 */ /* 0x000e2e0000002100 */
[----:B------:R-:W0:Y:S01]  /*0020*/  S2UR UR6, SR_CTAID.X ;  /* 0x00000000000679c3 */ /* 0x000e220000002500 */
[----:B------:R-:W1:Y:S07]  /*0030*/  LDCU.64 UR4, c[0x0][0x358] ;  /* 0x00006b00ff0477ac */ /* 0x000e6e0008000a00 */
[----:B------:R-:W0:Y:S08]  /*0040*/  LDC R5, c[0x0][0x360] ;  /* 0x0000d800ff057b82 */ /* 0x000e300000000800 */
[----:B------:R-:W2:Y:S01]  /*0050*/  LDC.64 R2, c[0x0][0x388] ;  /* 0x0000e200ff027b82 */ /* 0x000ea20000000a00 */
[----:B0-----:R-:W-:Y:S01]  /*0060*/  IMAD R5, R5, UR6, R0 ;  /* 0x0000000605057c24 */ /* 0x001fe2000f8e0200 */
[----:B------:R-:W0:Y:S03]  /*0070*/  LDCU UR6, c[0x0][0x384] ;  /* 0x00007080ff0677ac */ /* 0x000e260008000800 */
[----:B--2---:R-:W-:-:S06]  /*0080*/  IMAD.WIDE.U32 R2, R5, 0x8, R2 ;  /* 0x0000000805027825 */ /* 0x004fcc00078e0002 */
[----:B-1----:R-:W0:Y:S01]  /*0090*/  LDG.E.64 R2, desc[UR4][R2.64] ;  /* 0x0000000402027981 */ /* 0x002e22000c1e1b00 */
[----:B------:R-:W-:Y:S01]  /*00a0*/  BSSY.RECONVERGENT B0, `(.L_x_35) ;  /* 0x000001d000007945 */ /* 0x000fe20003800200 */
[----:B0-----:R-:W-:-:S04]  /*00b0*/  LOP3.LUT R0, R3, UR6, RZ, 0xfc, !PT ;  /* 0x0000000603007c12 */ /* 0x001fc8000f8efcff */
[----:B------:R-:W-:-:S13]  /*00c0*/  ISETP.NE.U32.AND P0, PT, R0, RZ, PT ;  /* 0x000000ff0000720c */ /* 0x000fda0003f05070 */
[----:B------:R-:W-:Y:S05]  /*00d0*/  @P0 BRA `(.L_x_36) ;  /* 0x0000000000540947 */ /* 0x000fea0003800000 */
[----:B------:R-:W0:Y:S01]  /*00e0*/  I2F.U32.RP R0, R2 ;  /* 0x0000000200007306 */ /* 0x000e220000209000 */
[----:B------:R-:W1:Y:S01]  /*00f0*/  LDCU UR6, c[0x0][0x380] ;  /* 0x00007000ff0677ac */ /* 0x000e620008000800 */
[----:B------:R-:W-:Y:S01]  /*0100*/  IMAD.MOV R3, RZ, RZ, -R2 ;  /* 0x000000ffff037224 */ /* 0x000fe200078e0a02 */
[----:B------:R-:W-:-:S05]  /*0110*/  ISETP.NE.U32.AND P1, PT, R2, RZ, PT ;  /* 0x000000ff0200720c */ /* 0x000fca0003f25070 */
[----:B0-----:R-:W0:Y:S02]  /*0120*/  MUFU.RCP R0, R0 ;  /* 0x0000000000007308 */ /* 0x001e240000001000 */
[----:B0-----:R-:W-:-:S06]  /*0130*/  VIADD R4, R0, 0xffffffe ;  /* 0x0ffffffe00047836 */ /* 0x001fcc0000000000 */
[----:B------:R0:W2:Y:S02]  /*0140*/  F2I.FTZ.U32.TRUNC.NTZ R5, R4 ;  /* 0x0000000400057305 */ /* 0x0000a4000021f000 */
[----:B0-----:R-:W-:Y:S02]  /*0150*/  IMAD.MOV.U32 R4, RZ, RZ, RZ ;  /* 0x000000ffff047224 */ /* 0x001fe400078e00ff */
[----:B--2---:R-:W-:-:S04]  /*0160*/  IMAD R3, R3, R5, RZ ;  /* 0x0000000503037224 */ /* 0x004fc800078e02ff */
[----:B------:R-:W-:-:S06]  /*0170*/  IMAD.HI.U32 R5, R5, R3, R4 ;  /* 0x0000000305057227 */ /* 0x000fcc00078e0004 */
[----:B-1----:R-:W-:-:S04]  /*0180*/  IMAD.HI.U32 R5, R5, UR6, RZ ;  /* 0x0000000605057c27 */ /* 0x002fc8000f8e00ff */
[----:B------:R-:W-:-:S04]  /*0190*/  IMAD.MOV R5, RZ, RZ, -R5 ;  /* 0x000000ffff057224 */ /* 0x000fc800078e0a05 */
[----:B------:R-:W-:-:S05]  /*01a0*/  IMAD R3, R2, R5, UR6 ;  /* 0x0000000602037e24 */ /* 0x000fca000f8e0205 */
[----:B------:R-:W-:-:S13]  /*01b0*/  ISETP.GE.U32.AND P0, PT, R3, R2, PT ;  /* 0x000000020300720c */ /* 0x000fda0003f06070 */
[----:B------:R-:W-:-:S04]  /*01c0*/  @P0 IADD3 R3, PT, PT, -R2, R3, RZ ;  /* 0x0000000302030210 */ /* 0x000fc80007ffe1ff */
[----:B------:R-:W-:-:S13]  /*01d0*/  ISETP.GE.U32.AND P0, PT, R3, R2, PT ;  /* 0x000000020300720c */ /* 0x000fda0003f06070 */
[----:B------:R-:W-:Y:S01]  /*01e0*/  @P0 IMAD.IADD R3, R3, 0x1, -R2 ;  /* 0x0000000103030824 */ /* 0x000fe200078e0a02 */
[----:B------:R-:W-:-:S04]  /*01f0*/  @!P1 LOP3.LUT R3, RZ, R2, RZ, 0x33, !PT ;  /* 0x00000002ff039212 */ /* 0x000fc800078e33ff */
[----:B------:R-:W-:-:S04]  /*0200*/  ISETP.NE.U32.AND P0, PT, R3, RZ, PT ;  /* 0x000000ff0300720c */ /* 0x000fc80003f05070 */
[----:B------:R-:W-:Y:S01]  /*0210*/  ISETP.NE.AND.EX P0, PT, RZ, RZ, PT, P0 ;  /* 0x000000ffff00720c */ /* 0x000fe20003f05300 */
[----:B------:R-:W-:-:S12]  /*0220*/  BRA `(.L_x_37) ;  /* 0x0000000000107947 */ /* 0x000fd80003800000 */
.L_x_36:
[----:B------:R-:W-:-:S07]  /*0230*/  MOV R0, 0x250 ;  /* 0x0000025000007802 */ /* 0x000fce0000000f00 */
[----:B------:R-:W-:Y:S05]  /*0240*/  CALL.REL.NOINC `($__internal_0_$__cuda_sm20_rem_s64) ;  /* 0x0000000000207944 */ /* 0x000fea0003c00000 */
[----:B------:R-:W-:-:S04]  /*0250*/  ISETP.NE.U32.AND P0, PT, R4, RZ, PT ;  /* 0x000000ff0400720c */ /* 0x000fc80003f05070 */
[----:B------:R-:W-:-:S13]  /*0260*/  ISETP.NE.AND.EX P0, PT, R5, RZ, PT, P0 ;  /* 0x000000ff0500720c */ /* 0x000fda0003f05300 */
.L_x_37:
[----:B------:R-:W-:Y:S05]  /*0270*/  BSYNC.RECONVERGENT B0 ;  /* 0x0000000000007941 */ /* 0x000fea0003800200 */
.L_x_35:
[----:B------:R-:W-:Y:S05]  /*0280*/  @P0 EXIT ;  /* 0x000000000000094d */ /* 0x000fea0003800000 */
[----:B------:R-:W0:Y:S01]  /*0290*/  LDC.64 R2, c[0x0][0x390] ;  /* 0x0000e400ff027b82 */ /* 0x000e220000000a00 */
[----:B------:R-:W-:-:S05]  /*02a0*/  IMAD.MOV.U32 R0, RZ, RZ, 0x1 ;  /* 0x00000001ff007424 */ /* 0x000fca00078e00ff */
[----:B0-----:R-:W-:Y:S01]  /*02b0*/  STG.E.U16 desc[UR4][R2.64], R0 ;  /* 0x0000000002007986 */ /* 0x001fe2000c101504 */
[----:B------:R-:W-:Y:S05]  /*02c0*/  EXIT ;  /* 0x000000000000794d */ /* 0x000fea0003800000 */
        .weak           $__internal_0_$__cuda_sm20_rem_s64
        .type           $__internal_0_$__cuda_sm20_rem_s64,@function
        .size           $__internal_0_$__cuda_sm20_rem_s64,(.L_x_39 - $__internal_0_$__cuda_sm20_rem_s64)
$__internal_0_$__cuda_sm20_rem_s64:
[----:B------:R-:W-:Y:S01]  /*02d0*/  IADD3 R5, P1, PT, RZ, -R2, RZ ;  /* 0x80000002ff057210 */ /* 0x000fe20007f3e0ff */
[----:B------:R-:W0:Y:S01]  /*02e0*/  LDCU.64 UR6, c[0x0][0x380] ;  /* 0x00007000ff0677ac */ /* 0x000e220008000a00 */
[----:B------:R-:W-:-:S03]  /*02f0*/  ISETP.GE.AND P0, PT, R3, RZ, PT ;  /* 0x000000ff0300720c */ /* 0x000fc60003f06270 */
[----:B------:R-:W-:Y:S01]  /*0300*/  IMAD.X R6, RZ, RZ, ~R3, P1 ;  /* 0x000000ffff067224 */ /* 0x000fe200008e0e03 */
[----:B------:R-:W-:-:S04]  /*0310*/  SEL R4, R5, R2, !P0 ;  /* 0x0000000205047207 */ /* 0x000fc80004000000 */
[----:B------:R-:W-:-:S04]  /*0320*/  SEL R5, R6, R3, !P0 ;  /* 0x0000000306057207 */ /* 0x000fc80004000000 */
[----:B------:R-:W1:Y:S08]  /*0330*/  I2F.U64.RP R10, R4 ;  /* 0x00000004000a7312 */ /* 0x000e700000309000 */
[----:B-1----:R-:W1:Y:S02]  /*0340*/  MUFU.RCP R10, R10 ;  /* 0x0000000a000a7308 */ /* 0x002e640000001000 */
[----:B-1----:R-:W-:-:S06]  /*0350*/  IADD3 R6, PT, PT, R10, 0x1ffffffe, RZ ;  /* 0x1ffffffe0a067810 */ /* 0x002fcc0007ffe0ff */
[----:B------:R-:W1:Y:S02]  /*0360*/  F2I.U64.TRUNC R6, R6 ;  /* 0x0000000600067311 */ /* 0x000e64000020d800 */
[----:B-1----:R-:W-:-:S04]  /*0370*/  IMAD.WIDE.U32 R8, R6, R4, RZ ;  /* 0x0000000406087225 */ /* 0x002fc800078e00ff */
[----:B------:R-:W-:Y:S01]  /*0380*/  IMAD R9, R6, R5, R9 ;  /* 0x0000000506097224 */ /* 0x000fe200078e0209 */
[----:B------:R-:W-:-:S03]  /*0390*/  IADD3 R11, P0, PT, RZ, -R8, RZ ;  /* 0x80000008ff0b7210 */ /* 0x000fc60007f1e0ff */
[----:B------:R-:W-:Y:S02]  /*03a0*/  IMAD R9, R7, R4, R9 ;  /* 0x0000000407097224 */ /* 0x000fe400078e0209 */
[----:B------:R-:W-:-:S04]  /*03b0*/  IMAD.HI.U32 R8, R6, R11, RZ ;  /* 0x0000000b06087227 */ /* 0x000fc800078e00ff */
[----:B------:R-:W-:Y:S02]  /*03c0*/  IMAD.X R13, RZ, RZ, ~R9, P0 ;  /* 0x000000ffff0d7224 */ /* 0x000fe400000e0e09 */
[----:B------:R-:W-:Y:S02]  /*03d0*/  IMAD.MOV.U32 R9, RZ, RZ, R6 ;  /* 0x000000ffff097224 */ /* 0x000fe400078e0006 */
[-C--:B------:R-:W-:Y:S02]  /*03e0*/  IMAD R15, R7, R13.reuse, RZ ;  /* 0x0000000d070f7224 */ /* 0x080fe400078e02ff */
[----:B------:R-:W-:-:S04]  /*03f0*/  IMAD.WIDE.U32 R8, P0, R6, R13, R8 ;  /* 0x0000000d06087225 */ /* 0x000fc80007800008 */
[----:B------:R-:W-:-:S04]  /*0400*/  IMAD.HI.U32 R13, R7, R13, RZ ;  /* 0x0000000d070d7227 */ /* 0x000fc800078e00ff */
[----:B------:R-:W-:-:S05]  /*0410*/  IMAD.HI.U32 R8, P1, R7, R11, R8 ;  /* 0x0000000b07087227 */ /* 0x000fca0007820008 */
[----:B------:R-:W-:Y:S01]  /*0420*/  IADD3 R9, P2, PT, R15, R8, RZ ;  /* 0x000000080f097210 */ /* 0x000fe20007f5e0ff */
[----:B------:R-:W-:Y:S01]  /*0430*/  IMAD.X R8, R13, 0x1, R7, P0 ;  /* 0x000000010d087824 */ /* 0x000fe200000e0607 */
[----:B0-----:R-:W-:-:S03]  /*0440*/  IADD3 R13, P4, PT, RZ, -UR6, RZ ;  /* 0x80000006ff0d7c10 */ /* 0x001fc6000ff9e0ff */
[C---:B------:R-:W-:Y:S01]  /*0450*/  IMAD.WIDE.U32 R6, R9.reuse, R4, RZ ;  /* 0x0000000409067225 */ /* 0x040fe200078e00ff */
[----:B------:R-:W-:Y:S02]  /*0460*/  IADD3.X R11, PT, PT, RZ, RZ, R8, P2, P1 ;  /* 0x000000ffff0b7210 */ /* 0x000fe400017e2408 */
[----:B------:R-:W-:Y:S01]  /*0470*/  ISETP.LE.AND P1, PT, RZ, UR7, PT ;  /* 0x00000007ff007c0c */ /* 0x000fe2000bf23270 */
[----:B------:R-:W-:Y:S01]  /*0480*/  IMAD R7, R9, R5, R7 ;  /* 0x0000000509077224 */ /* 0x000fe200078e0207 */
[----:B------:R-:W-:Y:S01]  /*0490*/  IADD3 R15, P0, PT, RZ, -R6, RZ ;  /* 0x80000006ff0f7210 */ /* 0x000fe20007f1e0ff */
[----:B------:R-:W-:Y:S01]  /*04a0*/  IMAD.X R10, RZ, RZ, ~UR7, P4 ;  /* 0x80000007ff0a7e24 */ /* 0x000fe2000a0e06ff */
[----:B------:R-:W-:Y:S01]  /*04b0*/  SEL R13, R13, UR6, !P1 ;  /* 0x000000060d0d7c07 */ /* 0x000fe2000c800000 */
[----:B------:R-:W-:Y:S02]  /*04c0*/  IMAD R7, R11, R4, R7 ;  /* 0x000000040b077224 */ /* 0x000fe400078e0207 */
[----:B------:R-:W-:Y:S01]  /*04d0*/  IMAD.HI.U32 R8, R9, R15, RZ ;  /* 0x0000000f09087227 */ /* 0x000fe200078e00ff */
[----:B------:R-:W-:-:S02]  /*04e0*/  SEL R10, R10, UR7, !P1 ;  /* 0x000000070a0a7c07 */ /* 0x000fc4000c800000 */
[----:B------:R-:W-:Y:S01]  /*04f0*/  IADD3.X R6, PT, PT, RZ, ~R7, RZ, P0, !PT ;  /* 0x80000007ff067210 */ /* 0x000fe200007fe4ff */
[----:B------:R-:W-:-:S04]  /*0500*/  IMAD.MOV.U32 R7, RZ, RZ, RZ ;  /* 0x000000ffff077224 */ /* 0x000fc800078e00ff */
[----:B------:R-:W-:-:S04]  /*0510*/  IMAD.WIDE.U32 R8, P0, R9, R6, R8 ;  /* 0x0000000609087225 */ /* 0x000fc80007800008 */
[----:B------:R-:W-:-:S04]  /*0520*/  IMAD.HI.U32 R9, P2, R11, R15, R8 ;  /* 0x0000000f0b097227 */ /* 0x000fc80007840008 */
[CC--:B------:R-:W-:Y:S02]  /*0530*/  IMAD R8, R11.reuse, R6.reuse, RZ ;  /* 0x000000060b087224 */ /* 0x0c0fe400078e02ff */
[----:B------:R-:W-:-:S03]  /*0540*/  IMAD.HI.U32 R6, R11, R6, RZ ;  /* 0x000000060b067227 */ /* 0x000fc600078e00ff */
[----:B------:R-:W-:Y:S01]  /*0550*/  IADD3 R9, P3, PT, R8, R9, RZ ;  /* 0x0000000908097210 */ /* 0x000fe20007f7e0ff */
[----:B------:R-:W-:-:S04]  /*0560*/  IMAD.X R11, R6, 0x1, R11, P0 ;  /* 0x00000001060b7824 */ /* 0x000fc800000e060b */
[----:B------:R-:W-:Y:S01]  /*0570*/  IMAD.HI.U32 R6, R9, R13, RZ ;  /* 0x0000000d09067227 */ /* 0x000fe200078e00ff */
[----:B------:R-:W-:-:S03]  /*0580*/  IADD3.X R11, PT, PT, RZ, RZ, R11, P3, P2 ;  /* 0x000000ffff0b7210 */ /* 0x000fc60001fe440b */
[----:B------:R-:W-:-:S04]  /*0590*/  IMAD.WIDE.U32 R6, R9, R10, R6 ;  /* 0x0000000a09067225 */ /* 0x000fc800078e0006 */
[C---:B------:R-:W-:Y:S02]  /*05a0*/  IMAD R9, R11.reuse, R10, RZ ;  /* 0x0000000a0b097224 */ /* 0x040fe400078e02ff */
[----:B------:R-:W-:-:S04]  /*05b0*/  IMAD.HI.U32 R6, P0, R11, R13, R6 ;  /* 0x0000000d0b067227 */ /* 0x000fc80007800006 */
[----:B------:R-:W-:Y:S01]  /*05c0*/  IMAD.HI.U32 R8, R11, R10, RZ ;  /* 0x0000000a0b087227 */ /* 0x000fe200078e00ff */
[----:B------:R-:W-:-:S04]  /*05d0*/  IADD3 R9, P2, PT, R9, R6, RZ ;  /* 0x0000000609097210 */ /* 0x000fc80007f5e0ff */
[----:B------:R-:W-:Y:S01]  /*05e0*/  IADD3.X R8, PT, PT, R8, RZ, RZ, P0, !PT ;  /* 0x000000ff08087210 */ /* 0x000fe200007fe4ff */
[----:B------:R-:W-:-:S04]  /*05f0*/  IMAD.WIDE.U32 R6, R9, R4, RZ ;  /* 0x0000000409067225 */ /* 0x000fc800078e00ff */
[----:B------:R-:W-:Y:S01]  /*0600*/  IMAD.X R11, RZ, RZ, R8, P2 ;  /* 0x000000ffff0b7224 */ /* 0x000fe200010e0608 */
[----:B------:R-:W-:Y:S01]  /*0610*/  IADD3 R13, P2, PT, -R6, R13, RZ ;  /* 0x0000000d060d7210 */ /* 0x000fe20007f5e1ff */
[----:B------:R-:W-:-:S03]  /*0620*/  IMAD R9, R9, R5, R7 ;  /* 0x0000000509097224 */ /* 0x000fc600078e0207 */
[-C--:B------:R-:W-:Y:S01]  /*0630*/  ISETP.GE.U32.AND P0, PT, R13, R4.reuse, PT ;  /* 0x000000040d00720c */ /* 0x080fe20003f06070 */
[----:B------:R-:W-:-:S04]  /*0640*/  IMAD R9, R11, R4, R9 ;  /* 0x000000040b097224 */ /* 0x000fc800078e0209 */
[----:B------:R-:W-:Y:S01]  /*0650*/  IMAD.X R11, R10, 0x1, ~R9, P2 ;  /* 0x000000010a0b7824 */ /* 0x000fe200010e0e09 */
[----:B------:R-:W-:-:S04]  /*0660*/  IADD3 R7, P2, PT, R13, -R4, RZ ;  /* 0x800000040d077210 */ /* 0x000fc80007f5e0ff */
[CC--:B------:R-:W-:Y:S02]  /*0670*/  ISETP.GE.U32.AND.EX P0, PT, R11.reuse, R5.reuse, PT, P0 ;  /* 0x000000050b00720c */ /* 0x0c0fe40003f06100 */
[----:B------:R-:W-:Y:S02]  /*0680*/  IADD3.X R9, PT, PT, R11, ~R5, RZ, P2, !PT ;  /* 0x800000050b097210 */ /* 0x000fe400017fe4ff */
[----:B------:R-:W-:Y:S02]  /*0690*/  SEL R7, R7, R13, P0 ;  /* 0x0000000d07077207 */ /* 0x000fe40000000000 */
[----:B------:R-:W-:Y:S02]  /*06a0*/  SEL R9, R9, R11, P0 ;  /* 0x0000000b09097207 */ /* 0x000fe40000000000 */
[CC--:B------:R-:W-:Y:S02]  /*06b0*/  ISETP.GE.U32.AND P0, PT, R7.reuse, R4.reuse, PT ;  /* 0x000000040700720c */ /* 0x0c0fe40003f06070 */
[----:B------:R-:W-:-:S02]  /*06c0*/  IADD3 R4, P2, PT, R7, -R4, RZ ;  /* 0x8000000407047210 */ /* 0x000fc40007f5e0ff */
[----:B------:R-:W-:-:S03]  /*06d0*/  ISETP.GE.U32.AND.EX P0, PT, R9, R5, PT, P0 ;  /* 0x000000050900720c */ /* 0x000fc60003f06100 */
[----:B------:R-:W-:Y:S01]  /*06e0*/  IMAD.X R5, R9, 0x1, ~R5, P2 ;  /* 0x0000000109057824 */ /* 0x000fe200010e0e05 */
[----:B------:R-:W-:-:S04]  /*06f0*/  SEL R4, R4, R7, P0 ;  /* 0x0000000704047207 */ /* 0x000fc80000000000 */
[----:B------:R-:W-:Y:S02]  /*0700*/  SEL R5, R5, R9, P0 ;  /* 0x0000000905057207 */ /* 0x000fe40000000000 */
[-C--:B------:R-:W-:Y:S02]  /*0710*/  IADD3 R7, P2, PT, RZ, -R4.reuse, RZ ;  /* 0x80000004ff077210 */ /* 0x080fe40007f5e0ff */
[----:B------:R-:W-:Y:S02]  /*0720*/  ISETP.NE.U32.AND P0, PT, R2, RZ, PT ;  /* 0x000000ff0200720c */ /* 0x000fe40003f05070 */
[----:B------:R-:W-:Y:S01]  /*0730*/  SEL R4, R7, R4, !P1 ;  /* 0x0000000407047207 */ /* 0x000fe20004800000 */
[----:B------:R-:W-:Y:S01]  /*0740*/  IMAD.X R2, RZ, RZ, ~R5, P2 ;  /* 0x000000ffff027224 */ /* 0x000fe200010e0e05 */
[----:B------:R-:W-:Y:S01]  /*0750*/  ISETP.NE.AND.EX P0, PT, R3, RZ, PT, P0 ;  /* 0x000000ff0300720c */ /* 0x000fe20003f05300 */
[----:B------:R-:W-:-:S03]  /*0760*/  IMAD.MOV.U32 R3, RZ, RZ, 0x0 ;  /* 0x00000000ff037424 */ /* 0x000fc600078e00ff */
[----:B------:R-:W-:Y:S02]  /*0770*/  SEL R5, R2, R5, !P1 ;  /* 0x0000000502057207 */ /* 0x000fe40004800000 */
[----:B------:R-:W-:Y:S02]  /*0780*/  MOV R2, R0 ;  /* 0x0000000000027202 */ /* 0x000fe40000000f00 */
[----:B------:R-:W-:Y:S02]  /*0790*/  SEL R4, R4, 0xffffffff, P0 ;  /* 0xffffffff04047807 */ /* 0x000fe40000000000 */
[----:B------:R-:W-:Y:S01]  /*07a0*/  SEL R5, R5, 0xffffffff, P0 ;  /* 0xffffffff05057807 */ /* 0x000fe20000000000 */
[----:B------:R-:W-:Y:S06]  /*07b0*/  RET.REL.NODEC R2 `(_Z15Device_PrimeChklPlPs) ;  /* 0xfffffff802107950 */ /* 0x000fec0003c3ffff */
.L_x_38:
        /* <DEDUP_REMOVED lines=12> */
.L_x_39:


//--------------------- .nv.global.init           --------------------------
	.section	.nv.global.init,"aw",@progbits
.nv.global.init:
	.type		$str,@object
	.size		$str,(.L_0 - $str)
$str:
        /*0000*/ 	.byte	0x25, 0x6c, 0x64, 0x0a, 0x00
.L_0:


//--------------------- .nv.shared.reserved.0     --------------------------
	.section	.nv.shared.reserved.0,"aw",@nobits
	.weak		__nv_reservedSMEM_offset_0_alias
	.size		__nv_reservedSMEM_offset_0_alias, 0, 64
	.other		__nv_reservedSMEM_offset_0_alias,@"STO_CUDA_RESERVED_SHARED STV_DEFAULT"
__nv_reservedSMEM_offset_0_alias:
	.zero		0
	.zero		64


//--------------------- .nv.constant0._Z5debugPli --------------------------
	.section	.nv.constant0._Z5debugPli,"a",@progbits
	.sectionflags	@""
	.align	4
.nv.constant0._Z5debugPli:
	.zero		908


//--------------------- .nv.constant0._Z15Device_PrimeChklPlPs --------------------------
	.section	.nv.constant0._Z15Device_PrimeChklPlPs,"a",@progbits
	.sectionflags	@""
	.align	4
.nv.constant0._Z15Device_PrimeChklPlPs:
	.zero		920


//--------------------- SYMBOLS --------------------------

	.type		.nv.reservedSmem.offset0,@object
	.size		.nv.reservedSmem.offset0,0x4
	.type		vprintf,@function
